//
// Generated by NVIDIA NVVM Compiler
//
// Compiler Build ID: CL-36424714
// Cuda compilation tools, release 13.0, V13.0.88
// Based on NVVM 20.0.0
//

.version 9.0
.target sm_100
.address_size 64

	// .globl	_Z6MatMulPA64_iS0_S0_

.visible .entry _Z6MatMulPA64_iS0_S0_(
	.param .u64 .ptr .align 1 _Z6MatMulPA64_iS0_S0__param_0,
	.param .u64 .ptr .align 1 _Z6MatMulPA64_iS0_S0__param_1,
	.param .u64 .ptr .align 1 _Z6MatMulPA64_iS0_S0__param_2
)
{
	.reg .b32 	%r<202>;
	.reg .b64 	%rd<13>;

	ld.param.u64 	%rd1, [_Z6MatMulPA64_iS0_S0__param_0];
	ld.param.u64 	%rd2, [_Z6MatMulPA64_iS0_S0__param_1];
	ld.param.u64 	%rd3, [_Z6MatMulPA64_iS0_S0__param_2];
	cvta.to.global.u64 	%rd4, %rd2;
	cvta.to.global.u64 	%rd5, %rd1;
	cvta.to.global.u64 	%rd6, %rd3;
	mov.u32 	%r1, %tid.x;
	mov.u32 	%r2, %ctaid.x;
	mov.u32 	%r3, %ntid.x;
	mad.lo.s32 	%r4, %r2, %r3, %r1;
	mov.u32 	%r5, %tid.y;
	mov.u32 	%r6, %ctaid.y;
	mov.u32 	%r7, %ntid.y;
	mad.lo.s32 	%r8, %r6, %r7, %r5;
	mul.wide.s32 	%rd7, %r4, 256;
	add.s64 	%rd8, %rd6, %rd7;
	mul.wide.u32 	%rd9, %r8, 4;
	add.s64 	%rd10, %rd8, %rd9;
	mov.b32 	%r9, 0;
	st.global.u32 	[%rd10], %r9;
	add.s64 	%rd11, %rd5, %rd7;
	add.s64 	%rd12, %rd4, %rd9;
	ld.global.u32 	%r10, [%rd11];
	ld.global.u32 	%r11, [%rd12];
	mul.lo.s32 	%r12, %r11, %r10;
	st.global.u32 	[%rd10], %r12;
	ld.global.u32 	%r13, [%rd11+4];
	ld.global.u32 	%r14, [%rd12+256];
	mad.lo.s32 	%r15, %r14, %r13, %r12;
	st.global.u32 	[%rd10], %r15;
	ld.global.u32 	%r16, [%rd11+8];
	ld.global.u32 	%r17, [%rd12+512];
	mad.lo.s32 	%r18, %r17, %r16, %r15;
	st.global.u32 	[%rd10], %r18;
	ld.global.u32 	%r19, [%rd11+12];
	ld.global.u32 	%r20, [%rd12+768];
	mad.lo.s32 	%r21, %r20, %r19, %r18;
	st.global.u32 	[%rd10], %r21;
	ld.global.u32 	%r22, [%rd11+16];
	ld.global.u32 	%r23, [%rd12+1024];
	mad.lo.s32 	%r24, %r23, %r22, %r21;
	st.global.u32 	[%rd10], %r24;
	ld.global.u32 	%r25, [%rd11+20];
	ld.global.u32 	%r26, [%rd12+1280];
	mad.lo.s32 	%r27, %r26, %r25, %r24;
	st.global.u32 	[%rd10], %r27;
	ld.global.u32 	%r28, [%rd11+24];
	ld.global.u32 	%r29, [%rd12+1536];
	mad.lo.s32 	%r30, %r29, %r28, %r27;
	st.global.u32 	[%rd10], %r30;
	ld.global.u32 	%r31, [%rd11+28];
	ld.global.u32 	%r32, [%rd12+1792];
	mad.lo.s32 	%r33, %r32, %r31, %r30;
	st.global.u32 	[%rd10], %r33;
	ld.global.u32 	%r34, [%rd11+32];
	ld.global.u32 	%r35, [%rd12+2048];
	mad.lo.s32 	%r36, %r35, %r34, %r33;
	st.global.u32 	[%rd10], %r36;
	ld.global.u32 	%r37, [%rd11+36];
	ld.global.u32 	%r38, [%rd12+2304];
	mad.lo.s32 	%r39, %r38, %r37, %r36;
	st.global.u32 	[%rd10], %r39;
	ld.global.u32 	%r40, [%rd11+40];
	ld.global.u32 	%r41, [%rd12+2560];
	mad.lo.s32 	%r42, %r41, %r40, %r39;
	st.global.u32 	[%rd10], %r42;
	ld.global.u32 	%r43, [%rd11+44];
	ld.global.u32 	%r44, [%rd12+2816];
	mad.lo.s32 	%r45, %r44, %r43, %r42;
	st.global.u32 	[%rd10], %r45;
	ld.global.u32 	%r46, [%rd11+48];
	ld.global.u32 	%r47, [%rd12+3072];
	mad.lo.s32 	%r48, %r47, %r46, %r45;
	st.global.u32 	[%rd10], %r48;
	ld.global.u32 	%r49, [%rd11+52];
	ld.global.u32 	%r50, [%rd12+3328];
	mad.lo.s32 	%r51, %r50, %r49, %r48;
	st.global.u32 	[%rd10], %r51;
	ld.global.u32 	%r52, [%rd11+56];
	ld.global.u32 	%r53, [%rd12+3584];
	mad.lo.s32 	%r54, %r53, %r52, %r51;
	st.global.u32 	[%rd10], %r54;
	ld.global.u32 	%r55, [%rd11+60];
	ld.global.u32 	%r56, [%rd12+3840];
	mad.lo.s32 	%r57, %r56, %r55, %r54;
	st.global.u32 	[%rd10], %r57;
	ld.global.u32 	%r58, [%rd11+64];
	ld.global.u32 	%r59, [%rd12+4096];
	mad.lo.s32 	%r60, %r59, %r58, %r57;
	st.global.u32 	[%rd10], %r60;
	ld.global.u32 	%r61, [%rd11+68];
	ld.global.u32 	%r62, [%rd12+4352];
	mad.lo.s32 	%r63, %r62, %r61, %r60;
	st.global.u32 	[%rd10], %r63;
	ld.global.u32 	%r64, [%rd11+72];
	ld.global.u32 	%r65, [%rd12+4608];
	mad.lo.s32 	%r66, %r65, %r64, %r63;
	st.global.u32 	[%rd10], %r66;
	ld.global.u32 	%r67, [%rd11+76];
	ld.global.u32 	%r68, [%rd12+4864];
	mad.lo.s32 	%r69, %r68, %r67, %r66;
	st.global.u32 	[%rd10], %r69;
	ld.global.u32 	%r70, [%rd11+80];
	ld.global.u32 	%r71, [%rd12+5120];
	mad.lo.s32 	%r72, %r71, %r70, %r69;
	st.global.u32 	[%rd10], %r72;
	ld.global.u32 	%r73, [%rd11+84];
	ld.global.u32 	%r74, [%rd12+5376];
	mad.lo.s32 	%r75, %r74, %r73, %r72;
	st.global.u32 	[%rd10], %r75;
	ld.global.u32 	%r76, [%rd11+88];
	ld.global.u32 	%r77, [%rd12+5632];
	mad.lo.s32 	%r78, %r77, %r76, %r75;
	st.global.u32 	[%rd10], %r78;
	ld.global.u32 	%r79, [%rd11+92];
	ld.global.u32 	%r80, [%rd12+5888];
	mad.lo.s32 	%r81, %r80, %r79, %r78;
	st.global.u32 	[%rd10], %r81;
	ld.global.u32 	%r82, [%rd11+96];
	ld.global.u32 	%r83, [%rd12+6144];
	mad.lo.s32 	%r84, %r83, %r82, %r81;
	st.global.u32 	[%rd10], %r84;
	ld.global.u32 	%r85, [%rd11+100];
	ld.global.u32 	%r86, [%rd12+6400];
	mad.lo.s32 	%r87, %r86, %r85, %r84;
	st.global.u32 	[%rd10], %r87;
	ld.global.u32 	%r88, [%rd11+104];
	ld.global.u32 	%r89, [%rd12+6656];
	mad.lo.s32 	%r90, %r89, %r88, %r87;
	st.global.u32 	[%rd10], %r90;
	ld.global.u32 	%r91, [%rd11+108];
	ld.global.u32 	%r92, [%rd12+6912];
	mad.lo.s32 	%r93, %r92, %r91, %r90;
	st.global.u32 	[%rd10], %r93;
	ld.global.u32 	%r94, [%rd11+112];
	ld.global.u32 	%r95, [%rd12+7168];
	mad.lo.s32 	%r96, %r95, %r94, %r93;
	st.global.u32 	[%rd10], %r96;
	ld.global.u32 	%r97, [%rd11+116];
	ld.global.u32 	%r98, [%rd12+7424];
	mad.lo.s32 	%r99, %r98, %r97, %r96;
	st.global.u32 	[%rd10], %r99;
	ld.global.u32 	%r100, [%rd11+120];
	ld.global.u32 	%r101, [%rd12+7680];
	mad.lo.s32 	%r102, %r101, %r100, %r99;
	st.global.u32 	[%rd10], %r102;
	ld.global.u32 	%r103, [%rd11+124];
	ld.global.u32 	%r104, [%rd12+7936];
	mad.lo.s32 	%r105, %r104, %r103, %r102;
	st.global.u32 	[%rd10], %r105;
	ld.global.u32 	%r106, [%rd11+128];
	ld.global.u32 	%r107, [%rd12+8192];
	mad.lo.s32 	%r108, %r107, %r106, %r105;
	st.global.u32 	[%rd10], %r108;
	ld.global.u32 	%r109, [%rd11+132];
	ld.global.u32 	%r110, [%rd12+8448];
	mad.lo.s32 	%r111, %r110, %r109, %r108;
	st.global.u32 	[%rd10], %r111;
	ld.global.u32 	%r112, [%rd11+136];
	ld.global.u32 	%r113, [%rd12+8704];
	mad.lo.s32 	%r114, %r113, %r112, %r111;
	st.global.u32 	[%rd10], %r114;
	ld.global.u32 	%r115, [%rd11+140];
	ld.global.u32 	%r116, [%rd12+8960];
	mad.lo.s32 	%r117, %r116, %r115, %r114;
	st.global.u32 	[%rd10], %r117;
	ld.global.u32 	%r118, [%rd11+144];
	ld.global.u32 	%r119, [%rd12+9216];
	mad.lo.s32 	%r120, %r119, %r118, %r117;
	st.global.u32 	[%rd10], %r120;
	ld.global.u32 	%r121, [%rd11+148];
	ld.global.u32 	%r122, [%rd12+9472];
	mad.lo.s32 	%r123, %r122, %r121, %r120;
	st.global.u32 	[%rd10], %r123;
	ld.global.u32 	%r124, [%rd11+152];
	ld.global.u32 	%r125, [%rd12+9728];
	mad.lo.s32 	%r126, %r125, %r124, %r123;
	st.global.u32 	[%rd10], %r126;
	ld.global.u32 	%r127, [%rd11+156];
	ld.global.u32 	%r128, [%rd12+9984];
	mad.lo.s32 	%r129, %r128, %r127, %r126;
	st.global.u32 	[%rd10], %r129;
	ld.global.u32 	%r130, [%rd11+160];
	ld.global.u32 	%r131, [%rd12+10240];
	mad.lo.s32 	%r132, %r131, %r130, %r129;
	st.global.u32 	[%rd10], %r132;
	ld.global.u32 	%r133, [%rd11+164];
	ld.global.u32 	%r134, [%rd12+10496];
	mad.lo.s32 	%r135, %r134, %r133, %r132;
	st.global.u32 	[%rd10], %r135;
	ld.global.u32 	%r136, [%rd11+168];
	ld.global.u32 	%r137, [%rd12+10752];
	mad.lo.s32 	%r138, %r137, %r136, %r135;
	st.global.u32 	[%rd10], %r138;
	ld.global.u32 	%r139, [%rd11+172];
	ld.global.u32 	%r140, [%rd12+11008];
	mad.lo.s32 	%r141, %r140, %r139, %r138;
	st.global.u32 	[%rd10], %r141;
	ld.global.u32 	%r142, [%rd11+176];
	ld.global.u32 	%r143, [%rd12+11264];
	mad.lo.s32 	%r144, %r143, %r142, %r141;
	st.global.u32 	[%rd10], %r144;
	ld.global.u32 	%r145, [%rd11+180];
	ld.global.u32 	%r146, [%rd12+11520];
	mad.lo.s32 	%r147, %r146, %r145, %r144;
	st.global.u32 	[%rd10], %r147;
	ld.global.u32 	%r148, [%rd11+184];
	ld.global.u32 	%r149, [%rd12+11776];
	mad.lo.s32 	%r150, %r149, %r148, %r147;
	st.global.u32 	[%rd10], %r150;
	ld.global.u32 	%r151, [%rd11+188];
	ld.global.u32 	%r152, [%rd12+12032];
	mad.lo.s32 	%r153, %r152, %r151, %r150;
	st.global.u32 	[%rd10], %r153;
	ld.global.u32 	%r154, [%rd11+192];
	ld.global.u32 	%r155, [%rd12+12288];
	mad.lo.s32 	%r156, %r155, %r154, %r153;
	st.global.u32 	[%rd10], %r156;
	ld.global.u32 	%r157, [%rd11+196];
	ld.global.u32 	%r158, [%rd12+12544];
	mad.lo.s32 	%r159, %r158, %r157, %r156;
	st.global.u32 	[%rd10], %r159;
	ld.global.u32 	%r160, [%rd11+200];
	ld.global.u32 	%r161, [%rd12+12800];
	mad.lo.s32 	%r162, %r161, %r160, %r159;
	st.global.u32 	[%rd10], %r162;
	ld.global.u32 	%r163, [%rd11+204];
	ld.global.u32 	%r164, [%rd12+13056];
	mad.lo.s32 	%r165, %r164, %r163, %r162;
	st.global.u32 	[%rd10], %r165;
	ld.global.u32 	%r166, [%rd11+208];
	ld.global.u32 	%r167, [%rd12+13312];
	mad.lo.s32 	%r168, %r167, %r166, %r165;
	st.global.u32 	[%rd10], %r168;
	ld.global.u32 	%r169, [%rd11+212];
	ld.global.u32 	%r170, [%rd12+13568];
	mad.lo.s32 	%r171, %r170, %r169, %r168;
	st.global.u32 	[%rd10], %r171;
	ld.global.u32 	%r172, [%rd11+216];
	ld.global.u32 	%r173, [%rd12+13824];
	mad.lo.s32 	%r174, %r173, %r172, %r171;
	st.global.u32 	[%rd10], %r174;
	ld.global.u32 	%r175, [%rd11+220];
	ld.global.u32 	%r176, [%rd12+14080];
	mad.lo.s32 	%r177, %r176, %r175, %r174;
	st.global.u32 	[%rd10], %r177;
	ld.global.u32 	%r178, [%rd11+224];
	ld.global.u32 	%r179, [%rd12+14336];
	mad.lo.s32 	%r180, %r179, %r178, %r177;
	st.global.u32 	[%rd10], %r180;
	ld.global.u32 	%r181, [%rd11+228];
	ld.global.u32 	%r182, [%rd12+14592];
	mad.lo.s32 	%r183, %r182, %r181, %r180;
	st.global.u32 	[%rd10], %r183;
	ld.global.u32 	%r184, [%rd11+232];
	ld.global.u32 	%r185, [%rd12+14848];
	mad.lo.s32 	%r186, %r185, %r184, %r183;
	st.global.u32 	[%rd10], %r186;
	ld.global.u32 	%r187, [%rd11+236];
	ld.global.u32 	%r188, [%rd12+15104];
	mad.lo.s32 	%r189, %r188, %r187, %r186;
	st.global.u32 	[%rd10], %r189;
	ld.global.u32 	%r190, [%rd11+240];
	ld.global.u32 	%r191, [%rd12+15360];
	mad.lo.s32 	%r192, %r191, %r190, %r189;
	st.global.u32 	[%rd10], %r192;
	ld.global.u32 	%r193, [%rd11+244];
	ld.global.u32 	%r194, [%rd12+15616];
	mad.lo.s32 	%r195, %r194, %r193, %r192;
	st.global.u32 	[%rd10], %r195;
	ld.global.u32 	%r196, [%rd11+248];
	ld.global.u32 	%r197, [%rd12+15872];
	mad.lo.s32 	%r198, %r197, %r196, %r195;
	st.global.u32 	[%rd10], %r198;
	ld.global.u32 	%r199, [%rd11+252];
	ld.global.u32 	%r200, [%rd12+16128];
	mad.lo.s32 	%r201, %r200, %r199, %r198;
	st.global.u32 	[%rd10], %r201;
	ret;

}


// ===== COMPILED SASS (sm_100) =====

	.target	sm_100

	.elftype	@"ET_EXEC"


//--------------------- .note.nv.tkinfo           --------------------------
	.section	.note.nv.tkinfo,"",@"SHT_NOTE"
	.sectionflags	@"SHF_NOTE_NV_TKINFO"
	.tkinfo
        /*0018*/ 	.word	0x00000002
        /*0030*/ 	.string	""
        /*0030*/ 	.string	"ptxas"
        /*0030*/ 	.string	"Cuda compilation tools, release 13.0, V13.0.88"
        /*0030*/ 	.string	"Build cuda_13.0.r13.0/compiler.36424714_0"
        /*0030*/ 	.string	"-arch sm_100 -m 64 "



//--------------------- .note.nv.cuinfo           --------------------------
	.section	.note.nv.cuinfo,"",@"SHT_NOTE"
	.sectionflags	@"SHF_NOTE_NV_CUINFO"
        /*0018*/ 	.short	0x0002
        /*001a*/ 	.short	0x0064
        /*001c*/ 	.short	0x0082
	.zero		2


//--------------------- .nv.info                  --------------------------
	.section	.nv.info,"",@"SHT_CUDA_INFO"
	.align	4


	//----- nvinfo : EIATTR_REGCOUNT
	.align		4
        /*0000*/ 	.byte	0x04, 0x2f
        /*0002*/ 	.short	(.L_1 - .L_0)
	.align		4
.L_0:
        /*0004*/ 	.word	index@(_Z6MatMulPA64_iS0_S0_)
        /*0008*/ 	.word	0x00000010


	//----- nvinfo : EIATTR_FRAME_SIZE
	.align		4
.L_1:
        /*000c*/ 	.byte	0x04, 0x11
        /*000e*/ 	.short	(.L_3 - .L_2)
	.align		4
.L_2:
        /*0010*/ 	.word	index@(_Z6MatMulPA64_iS0_S0_)
        /*0014*/ 	.word	0x00000000


	//----- nvinfo : EIATTR_MIN_STACK_SIZE
	.align		4
.L_3:
        /*0018*/ 	.byte	0x04, 0x12
        /*001a*/ 	.short	(.L_5 - .L_4)
	.align		4
.L_4:
        /*001c*/ 	.word	index@(_Z6MatMulPA64_iS0_S0_)
        /*0020*/ 	.word	0x00000000
.L_5:


//--------------------- .nv.compat                --------------------------
	.section	.nv.compat,"",@"SHT_CUDA_COMPAT_INFO"
	.align	4
        /*0000*/ 	.byte	0x02, 0x09, 0x00, 0x00, 0x02, 0x02, 0x01, 0x00, 0x02, 0x05, 0x05, 0x00, 0x03, 0x07, 0x01, 0x01
        /*0010*/ 	.byte	0x02, 0x03, 0x00, 0x00, 0x02, 0x06, 0x01, 0x00, 0x04, 0x0b, 0x08, 0x00, 0x09, 0x00, 0x00, 0x00
        /*0020*/ 	.byte	0x00, 0x00, 0x00, 0x00


//--------------------- .nv.info._Z6MatMulPA64_iS0_S0_ --------------------------
	.section	.nv.info._Z6MatMulPA64_iS0_S0_,"",@"SHT_CUDA_INFO"
	.sectionflags	@""
	.align	4


	//----- nvinfo : EIATTR_CUDA_API_VERSION
	.align		4
        /*0000*/ 	.byte	0x04, 0x37
        /*0002*/ 	.short	(.L_7 - .L_6)
.L_6:
        /*0004*/ 	.word	0x00000082


	//----- nvinfo : EIATTR_KPARAM_INFO
	.align		4
.L_7:
        /*0008*/ 	.byte	0x04, 0x17
        /*000a*/ 	.short	(.L_9 - .L_8)
.L_8:
        /*000c*/ 	.word	0x00000000
        /*0010*/ 	.short	0x0002
        /*0012*/ 	.short	0x0010
        /*0014*/ 	.byte	0x00, 0xf5, 0x21, 0x00


	//----- nvinfo : EIATTR_KPARAM_INFO
	.align		4
.L_9:
        /*0018*/ 	.byte	0x04, 0x17
        /*001a*/ 	.short	(.L_11 - .L_10)
.L_10:
        /*001c*/ 	.word	0x00000000
        /*0020*/ 	.short	0x0001
        /*0022*/ 	.short	0x0008
        /*0024*/ 	.byte	0x00, 0xf5, 0x21, 0x00


	//----- nvinfo : EIATTR_KPARAM_INFO
	.align		4
.L_11:
        /*0028*/ 	.byte	0x04, 0x17
        /*002a*/ 	.short	(.L_13 - .L_12)
.L_12:
        /*002c*/ 	.word	0x00000000
        /*0030*/ 	.short	0x0000
        /*0032*/ 	.short	0x0000
        /*0034*/ 	.byte	0x00, 0xf5, 0x21, 0x00


	//----- nvinfo : EIATTR_SPARSE_MMA_MASK
	.align		4
.L_13:
        /*0038*/ 	.byte	0x03, 0x50
        /*003a*/ 	.short	0x0000


	//----- nvinfo : EIATTR_MAXREG_COUNT
	.align		4
        /*003c*/ 	.byte	0x03, 0x1b
        /*003e*/ 	.short	0x00ff


	//----- nvinfo : EIATTR_MERCURY_ISA_VERSION
	.align		4
        /*0040*/ 	.byte	0x03, 0x5f
        /*0042*/ 	.short	0x0101


	//----- nvinfo : EIATTR_VRC_CTA_INIT_COUNT
	.align		4
        /*0044*/ 	.byte	0x02, 0x4a
	.zero		1
	.zero		1


	//----- nvinfo : EIATTR_EXIT_INSTR_OFFSETS
	.align		4
        /*0048*/ 	.byte	0x04, 0x1c
        /*004a*/ 	.short	(.L_15 - .L_14)


	//   ....[0]....
.L_14:
        /*004c*/ 	.word	0x00001120


	//----- nvinfo : EIATTR_CBANK_PARAM_SIZE
	.align		4
.L_15:
        /*0050*/ 	.byte	0x03, 0x19
        /*0052*/ 	.short	0x0018


	//----- nvinfo : EIATTR_PARAM_CBANK
	.align		4
        /*0054*/ 	.byte	0x04, 0x0a
        /*0056*/ 	.short	(.L_17 - .L_16)
	.align		4
.L_16:
        /*0058*/ 	.word	index@(.nv.constant0._Z6MatMulPA64_iS0_S0_)
        /*005c*/ 	.short	0x0380
        /*005e*/ 	.short	0x0018


	//----- nvinfo : EIATTR_SW_WAR
	.align		4
.L_17:
        /*0060*/ 	.byte	0x04, 0x36
        /*0062*/ 	.short	(.L_19 - .L_18)
.L_18:
        /*0064*/ 	.word	0x00000008
.L_19:


//--------------------- .nv.callgraph             --------------------------
	.section	.nv.callgraph,"",@"SHT_CUDA_CALLGRAPH"
	.align	4
	.sectionentsize	8
	.align		4
        /*0000*/ 	.word	0x00000000
	.align		4
        /*0004*/ 	.word	0xffffffff
	.align		4
        /*0008*/ 	.word	0x00000000
	.align		4
        /*000c*/ 	.word	0xfffffffe
	.align		4
        /*0010*/ 	.word	0x00000000
	.align		4
        /*0014*/ 	.word	0xfffffffd
	.align		4
        /*0018*/ 	.word	0x00000000
	.align		4
        /*001c*/ 	.word	0xfffffffc


//--------------------- .text._Z6MatMulPA64_iS0_S0_ --------------------------
	.section	.text._Z6MatMulPA64_iS0_S0_,"ax",@progbits
	.align	128
        .global         _Z6MatMulPA64_iS0_S0_
        .type           _Z6MatMulPA64_iS0_S0_,@function
        .size           _Z6MatMulPA64_iS0_S0_,(.L_x_1 - _Z6MatMulPA64_iS0_S0_)
        .other          _Z6MatMulPA64_iS0_S0_,@"STO_CUDA_ENTRY STV_DEFAULT"
_Z6MatMulPA64_iS0_S0_:
.text._Z6MatMulPA64_iS0_S0_:
[----:B------:R-:W-:Y:S01]  /*0000*/  LDC R1, c[0x0][0x37c] ;  /* 0x0000df00ff017b82 */ /* 0x000fe20000000800 */
[----:B------:R-:W0:Y:S07]  /*0010*/  S2R R9, SR_TID.X ;  /* 0x0000000000097919 */ /* 0x000e2e0000002100 */
[----:B------:R-:W0:Y:S01]  /*0020*/  S2UR UR6, SR_CTAID.X ;  /* 0x00000000000679c3 */ /* 0x000e220000002500 */
[----:B------:R-:W1:Y:S01]  /*0030*/  LDCU.64 UR4, c[0x0][0x358] ;  /* 0x00006b00ff0477ac */ /* 0x000e620008000a00 */
[----:B------:R-:W2:Y:S06]  /*0040*/  S2R R11, SR_TID.Y ;  /* 0x00000000000b7919 */ /* 0x000eac0000002200 */
[----:B------:R-:W0:Y:S08]  /*0050*/  LDC R0, c[0x0][0x360] ;  /* 0x0000d800ff007b82 */ /* 0x000e300000000800 */
[----:B------:R-:W3:Y:S08]  /*0060*/  LDC.64 R2, c[0x0][0x390] ;  /* 0x0000e400ff027b82 */ /* 0x000ef00000000a00 */
[----:B------:R-:W2:Y:S08]  /*0070*/  S2UR UR7, SR_CTAID.Y ;  /* 0x00000000000779c3 */ /* 0x000eb00000002600 */
[----:B------:R-:W2:Y:S01]  /*0080*/  LDC R8, c[0x0][0x364] ;  /* 0x0000d900ff087b82 */ /* 0x000ea20000000800 */
[----:B0-----:R-:W-:-:S07]  /*0090*/  IMAD R9, R0, UR6, R9 ;  /* 0x0000000600097c24 */ /* 0x001fce000f8e0209 */
[----:B------:R-:W0:Y:S01]  /*00a0*/  LDC.64 R4, c[0x0][0x380] ;  /* 0x0000e000ff047b82 */ /* 0x000e220000000a00 */
[----:B---3--:R-:W-:-:S07]  /*00b0*/  IMAD.WIDE R2, R9, 0x100, R2 ;  /* 0x0000010009027825 */ /* 0x008fce00078e0202 */
[----:B------:R-:W3:Y:S01]  /*00c0*/  LDC.64 R6, c[0x0][0x388] ;  /* 0x0000e200ff067b82 */ /* 0x000ee20000000a00 */
[----:B--2---:R-:W-:-:S04]  /*00d0*/  IMAD R11, R8, UR7, R11 ;  /* 0x00000007080b7c24 */ /* 0x004fc8000f8e020b */
[----:B------:R-:W-:-:S04]  /*00e0*/  IMAD.WIDE.U32 R2, R11, 0x4, R2 ;  /* 0x000000040b027825 */ /* 0x000fc800078e0002 */
[----:B0-----:R-:W-:Y:S01]  /*00f0*/  IMAD.WIDE R4, R9, 0x100, R4 ;  /* 0x0000010009047825 */ /* 0x001fe200078e0204 */
[----:B-1----:R-:W-:Y:S04]  /*0100*/  STG.E desc[UR4][R2.64], RZ ;  /* 0x000000ff02007986 */ /* 0x002fe8000c101904 */
[----:B------:R-:W2:Y:S01]  /*0110*/  LDG.E R0, desc[UR4][R4.64] ;  /* 0x0000000404007981 */ /* 0x000ea2000c1e1900 */
[----:B---3--:R-:W-:-:S05]  /*0120*/  IMAD.WIDE.U32 R6, R11, 0x4, R6 ;  /* 0x000000040b067825 */ /* 0x008fca00078e0006 */
[----:B------:R-:W2:Y:S02]  /*0130*/  LDG.E R9, desc[UR4][R6.64] ;  /* 0x0000000406097981 */ /* 0x000ea4000c1e1900 */
[----:B--2---:R-:W-:-:S05]  /*0140*/  IMAD R9, R0, R9, RZ ;  /* 0x0000000900097224 */ /* 0x004fca00078e02ff */
[----:B------:R0:W-:Y:S04]  /*0150*/  STG.E desc[UR4][R2.64], R9 ;  /* 0x0000000902007986 */ /* 0x0001e8000c101904 */
[----:B------:R-:W2:Y:S04]  /*0160*/  LDG.E R0, desc[UR4][R4.64+0x4] ;  /* 0x0000040404007981 */ /* 0x000ea8000c1e1900 */
[----:B------:R-:W2:Y:S02]  /*0170*/  LDG.E R8, desc[UR4][R6.64+0x100] ;  /* 0x0001000406087981 */ /* 0x000ea4000c1e1900 */
[----:B--2---:R-:W-:-:S05]  /*0180*/  IMAD R11, R0, R8, R9 ;  /* 0x00000008000b7224 */ /* 0x004fca00078e0209 */
[----:B------:R1:W-:Y:S04]  /*0190*/  STG.E desc[UR4][R2.64], R11 ;  /* 0x0000000b02007986 */ /* 0x0003e8000c101904 */
[----:B------:R-:W2:Y:S04]  /*01a0*/  LDG.E R0, desc[UR4][R4.64+0x8] ;  /* 0x0000080404007981 */ /* 0x000ea8000c1e1900 */
[----:B------:R-:W2:Y:S02]  /*01b0*/  LDG.E R8, desc[UR4][R6.64+0x200] ;  /* 0x0002000406087981 */ /* 0x000ea4000c1e1900 */
[----:B--2---:R-:W-:-:S05]  /*01c0*/  IMAD R13, R0, R8, R11 ;  /* 0x00000008000d7224 */ /* 0x004fca00078e020b */
[----:B------:R2:W-:Y:S04]  /*01d0*/  STG.E desc[UR4][R2.64], R13 ;  /* 0x0000000d02007986 */ /* 0x0005e8000c101904 */
[----:B------:R-:W0:Y:S04]  /*01e0*/  LDG.E R0, desc[UR4][R4.64+0xc] ;  /* 0x00000c0404007981 */ /* 0x000e28000c1e1900 */
[----:B------:R-:W0:Y:S02]  /*01f0*/  LDG.E R8, desc[UR4][R6.64+0x300] ;  /* 0x0003000406087981 */ /* 0x000e24000c1e1900 */
[----:B0-----:R-:W-:-:S05]  /*0200*/  IMAD R9, R0, R8, R13 ;  /* 0x0000000800097224 */ /* 0x001fca00078e020d */
[----:B------:R0:W-:Y:S04]  /*0210*/  STG.E desc[UR4][R2.64], R9 ;  /* 0x0000000902007986 */ /* 0x0001e8000c101904 */
[----:B------:R-:W1:Y:S04]  /*0220*/  LDG.E R0, desc[UR4][R4.64+0x10] ;  /* 0x0000100404007981 */ /* 0x000e68000c1e1900 */
[----:B------:R-:W1:Y:S02]  /*0230*/  LDG.E R8, desc[UR4][R6.64+0x400] ;  /* 0x0004000406087981 */ /* 0x000e64000c1e1900 */
[----:B-1----:R-:W-:-:S05]  /*0240*/  IMAD R11, R0, R8, R9 ;  /* 0x00000008000b7224 */ /* 0x002fca00078e0209 */
        /* <DEDUP_REMOVED lines=228> */
[----:B------:R-:W-:Y:S04]  /*1090*/  STG.E desc[UR4][R2.64], R11 ;  /* 0x0000000b02007986 */ /* 0x000fe8000c101904 */
[----:B------:R-:W2:Y:S04]  /*10a0*/  LDG.E R0, desc[UR4][R4.64+0xf8] ;  /* 0x0000f80404007981 */ /* 0x000ea8000c1e1900 */
[----:B------:R-:W2:Y:S02]  /*10b0*/  LDG.E R8, desc[UR4][R6.64+0x3e00] ;  /* 0x003e000406087981 */ /* 0x000ea4000c1e1900 */
[----:B--2---:R-:W-:-:S05]  /*10c0*/  IMAD R13, R0, R8, R11 ;  /* 0x00000008000d7224 */ /* 0x004fca00078e020b */
[----:B------:R-:W-:Y:S04]  /*10d0*/  STG.E desc[UR4][R2.64], R13 ;  /* 0x0000000d02007986 */ /* 0x000fe8000c101904 */
[----:B------:R-:W0:Y:S04]  /*10e0*/  LDG.E R0, desc[UR4][R4.64+0xfc] ;  /* 0x0000fc0404007981 */ /* 0x000e28000c1e1900 */
[----:B------:R-:W0:Y:S02]  /*10f0*/  LDG.E R8, desc[UR4][R6.64+0x3f00] ;  /* 0x003f000406087981 */ /* 0x000e24000c1e1900 */
[----:B0-----:R-:W-:-:S05]  /*1100*/  IMAD R9, R0, R8, R13 ;  /* 0x0000000800097224 */ /* 0x001fca00078e020d */
[----:B------:R-:W-:Y:S01]  /*1110*/  STG.E desc[UR4][R2.64], R9 ;  /* 0x0000000902007986 */ /* 0x000fe2000c101904 */
[----:B------:R-:W-:Y:S05]  /*1120*/  EXIT ;  /* 0x000000000000794d */ /* 0x000fea0003800000 */
.L_x_0:
[----:B------:R-:W-:-:S00]  /*1130*/  BRA `(.L_x_0) ;  /* 0xfffffffc00fc7947 */ /* 0x000fc0000383ffff */
[----:B------:R-:W-:-:S00]  /*1140*/  NOP ;  /* 0x0000000000007918 */ /* 0x000fc00000000000 */
        /* <DEDUP_REMOVED lines=11> */
.L_x_1:


//--------------------- .nv.shared.reserved.0     --------------------------
	.section	.nv.shared.reserved.0,"aw",@nobits
	.weak		__nv_reservedSMEM_offset_0_alias
	.size		__nv_reservedSMEM_offset_0_alias, 0, 64
	.other		__nv_reservedSMEM_offset_0_alias,@"STO_CUDA_RESERVED_SHARED STV_DEFAULT"
__nv_reservedSMEM_offset_0_alias:
	.zero		0
	.zero		64


//--------------------- .nv.constant0._Z6MatMulPA64_iS0_S0_ --------------------------
	.section	.nv.constant0._Z6MatMulPA64_iS0_S0_,"a",@progbits
	.sectionflags	@""
	.align	4
.nv.constant0._Z6MatMulPA64_iS0_S0_:
	.zero		920


//--------------------- SYMBOLS --------------------------

	.type		.nv.reservedSmem.offset0,@object
	.size		.nv.reservedSmem.offset0,0x4
